//
// Generated by NVIDIA NVVM Compiler
//
// Compiler Build ID: CL-36424714
// Cuda compilation tools, release 13.0, V13.0.88
// Based on NVVM 20.0.0
//

.version 9.0
.target sm_100
.address_size 64

	// .globl	_Z12simpleKernelPiS_iii
.extern .func  (.param .b32 func_retval0) vprintf
(
	.param .b64 vprintf_param_0,
	.param .b64 vprintf_param_1
)
;
.global .align 1 .b8 $str[16] = {37, 100, 44, 32, 37, 100, 44, 32, 37, 100, 44, 32, 37, 112, 106};
.global .align 1 .b8 $str$1[3] = {37, 100};
.global .align 1 .b8 $str$2[6] = {37, 100, 50, 115, 116};
.global .align 1 .b8 $str$3[6] = {37, 100, 51, 115, 116};
.global .align 1 .b8 $str$4[6] = {37, 112, 52, 115, 116};

.visible .entry _Z12simpleKernelPiS_iii(
	.param .u64 .ptr .align 1 _Z12simpleKernelPiS_iii_param_0,
	.param .u64 .ptr .align 1 _Z12simpleKernelPiS_iii_param_1,
	.param .u32 _Z12simpleKernelPiS_iii_param_2,
	.param .u32 _Z12simpleKernelPiS_iii_param_3,
	.param .u32 _Z12simpleKernelPiS_iii_param_4
)
{
	.local .align 8 .b8 	__local_depot0[24];
	.reg .b64 	%SP;
	.reg .b64 	%SPL;
	.reg .b32 	%r<107>;
	.reg .b64 	%rd<18>;

	mov.u64 	%SPL, __local_depot0;
	cvta.local.u64 	%SP, %SPL;
	ld.param.u64 	%rd1, [_Z12simpleKernelPiS_iii_param_0];
	add.u64 	%rd2, %SP, 0;
	add.u64 	%rd3, %SPL, 0;
	mov.u32 	%r1, %tid.x;
	mov.u32 	%r2, %tid.y;
	mov.u32 	%r3, %tid.z;
	add.s32 	%r4, %r1, %r2;
	add.s32 	%r5, %r4, %r3;
	mul.wide.u32 	%rd4, %r5, 4;
	add.s64 	%rd5, %rd1, %rd4;
	cvta.to.global.u64 	%rd6, %rd1;
	st.local.v2.u32 	[%rd3], {%r1, %r2};
	st.local.u32 	[%rd3+8], %r3;
	st.local.u64 	[%rd3+16], %rd5;
	mov.u64 	%rd7, $str;
	cvta.global.u64 	%rd8, %rd7;
	{ // callseq 0, 0
	.param .b64 param0;
	st.param.b64 	[param0], %rd8;
	.param .b64 param1;
	st.param.b64 	[param1], %rd2;
	.param .b32 retval0;
	call.uni (retval0), 
	vprintf, 
	(
	param0, 
	param1
	);
	ld.param.b32 	%r6, [retval0];
	} // callseq 0
	st.local.v2.u32 	[%rd3], {%r1, %r2};
	st.local.u32 	[%rd3+8], %r3;
	st.local.u64 	[%rd3+16], %rd5;
	{ // callseq 1, 0
	.param .b64 param0;
	st.param.b64 	[param0], %rd8;
	.param .b64 param1;
	st.param.b64 	[param1], %rd2;
	.param .b32 retval0;
	call.uni (retval0), 
	vprintf, 
	(
	param0, 
	param1
	);
	ld.param.b32 	%r8, [retval0];
	} // callseq 1
	st.local.v2.u32 	[%rd3], {%r1, %r2};
	st.local.u32 	[%rd3+8], %r3;
	st.local.u64 	[%rd3+16], %rd5;
	{ // callseq 2, 0
	.param .b64 param0;
	st.param.b64 	[param0], %rd8;
	.param .b64 param1;
	st.param.b64 	[param1], %rd2;
	.param .b32 retval0;
	call.uni (retval0), 
	vprintf, 
	(
	param0, 
	param1
	);
	ld.param.b32 	%r10, [retval0];
	} // callseq 2
	st.local.v2.u32 	[%rd3], {%r1, %r2};
	st.local.u32 	[%rd3+8], %r3;
	st.local.u64 	[%rd3+16], %rd5;
	{ // callseq 3, 0
	.param .b64 param0;
	st.param.b64 	[param0], %rd8;
	.param .b64 param1;
	st.param.b64 	[param1], %rd2;
	.param .b32 retval0;
	call.uni (retval0), 
	vprintf, 
	(
	param0, 
	param1
	);
	ld.param.b32 	%r12, [retval0];
	} // callseq 3
	st.local.v2.u32 	[%rd3], {%r1, %r2};
	st.local.u32 	[%rd3+8], %r3;
	st.local.u64 	[%rd3+16], %rd5;
	{ // callseq 4, 0
	.param .b64 param0;
	st.param.b64 	[param0], %rd8;
	.param .b64 param1;
	st.param.b64 	[param1], %rd2;
	.param .b32 retval0;
	call.uni (retval0), 
	vprintf, 
	(
	param0, 
	param1
	);
	ld.param.b32 	%r14, [retval0];
	} // callseq 4
	st.local.v2.u32 	[%rd3], {%r1, %r2};
	st.local.u32 	[%rd3+8], %r3;
	st.local.u64 	[%rd3+16], %rd5;
	{ // callseq 5, 0
	.param .b64 param0;
	st.param.b64 	[param0], %rd8;
	.param .b64 param1;
	st.param.b64 	[param1], %rd2;
	.param .b32 retval0;
	call.uni (retval0), 
	vprintf, 
	(
	param0, 
	param1
	);
	ld.param.b32 	%r16, [retval0];
	} // callseq 5
	st.local.v2.u32 	[%rd3], {%r1, %r2};
	st.local.u32 	[%rd3+8], %r3;
	st.local.u64 	[%rd3+16], %rd5;
	{ // callseq 6, 0
	.param .b64 param0;
	st.param.b64 	[param0], %rd8;
	.param .b64 param1;
	st.param.b64 	[param1], %rd2;
	.param .b32 retval0;
	call.uni (retval0), 
	vprintf, 
	(
	param0, 
	param1
	);
	ld.param.b32 	%r18, [retval0];
	} // callseq 6
	st.local.v2.u32 	[%rd3], {%r1, %r2};
	st.local.u32 	[%rd3+8], %r3;
	st.local.u64 	[%rd3+16], %rd5;
	{ // callseq 7, 0
	.param .b64 param0;
	st.param.b64 	[param0], %rd8;
	.param .b64 param1;
	st.param.b64 	[param1], %rd2;
	.param .b32 retval0;
	call.uni (retval0), 
	vprintf, 
	(
	param0, 
	param1
	);
	ld.param.b32 	%r20, [retval0];
	} // callseq 7
	st.local.v2.u32 	[%rd3], {%r1, %r2};
	st.local.u32 	[%rd3+8], %r3;
	st.local.u64 	[%rd3+16], %rd5;
	{ // callseq 8, 0
	.param .b64 param0;
	st.param.b64 	[param0], %rd8;
	.param .b64 param1;
	st.param.b64 	[param1], %rd2;
	.param .b32 retval0;
	call.uni (retval0), 
	vprintf, 
	(
	param0, 
	param1
	);
	ld.param.b32 	%r22, [retval0];
	} // callseq 8
	st.local.v2.u32 	[%rd3], {%r1, %r2};
	st.local.u32 	[%rd3+8], %r3;
	st.local.u64 	[%rd3+16], %rd5;
	{ // callseq 9, 0
	.param .b64 param0;
	st.param.b64 	[param0], %rd8;
	.param .b64 param1;
	st.param.b64 	[param1], %rd2;
	.param .b32 retval0;
	call.uni (retval0), 
	vprintf, 
	(
	param0, 
	param1
	);
	ld.param.b32 	%r24, [retval0];
	} // callseq 9
	add.s64 	%rd9, %rd6, %rd4;
	ld.global.u32 	%r26, [%rd9];
	st.local.u32 	[%rd3], %r1;
	mov.u64 	%rd10, $str$1;
	cvta.global.u64 	%rd11, %rd10;
	{ // callseq 10, 0
	.param .b64 param0;
	st.param.b64 	[param0], %rd11;
	.param .b64 param1;
	st.param.b64 	[param1], %rd2;
	.param .b32 retval0;
	call.uni (retval0), 
	vprintf, 
	(
	param0, 
	param1
	);
	ld.param.b32 	%r27, [retval0];
	} // callseq 10
	st.local.u32 	[%rd3], %r2;
	mov.u64 	%rd12, $str$2;
	cvta.global.u64 	%rd13, %rd12;
	{ // callseq 11, 0
	.param .b64 param0;
	st.param.b64 	[param0], %rd13;
	.param .b64 param1;
	st.param.b64 	[param1], %rd2;
	.param .b32 retval0;
	call.uni (retval0), 
	vprintf, 
	(
	param0, 
	param1
	);
	ld.param.b32 	%r29, [retval0];
	} // callseq 11
	st.local.u32 	[%rd3], %r3;
	mov.u64 	%rd14, $str$3;
	cvta.global.u64 	%rd15, %rd14;
	{ // callseq 12, 0
	.param .b64 param0;
	st.param.b64 	[param0], %rd15;
	.param .b64 param1;
	st.param.b64 	[param1], %rd2;
	.param .b32 retval0;
	call.uni (retval0), 
	vprintf, 
	(
	param0, 
	param1
	);
	ld.param.b32 	%r31, [retval0];
	} // callseq 12
	st.local.u64 	[%rd3], %rd5;
	mov.u64 	%rd16, $str$4;
	cvta.global.u64 	%rd17, %rd16;
	{ // callseq 13, 0
	.param .b64 param0;
	st.param.b64 	[param0], %rd17;
	.param .b64 param1;
	st.param.b64 	[param1], %rd2;
	.param .b32 retval0;
	call.uni (retval0), 
	vprintf, 
	(
	param0, 
	param1
	);
	ld.param.b32 	%r33, [retval0];
	} // callseq 13
	st.global.u32 	[%rd9], %r26;
	st.local.u32 	[%rd3], %r1;
	{ // callseq 14, 0
	.param .b64 param0;
	st.param.b64 	[param0], %rd11;
	.param .b64 param1;
	st.param.b64 	[param1], %rd2;
	.param .b32 retval0;
	call.uni (retval0), 
	vprintf, 
	(
	param0, 
	param1
	);
	ld.param.b32 	%r35, [retval0];
	} // callseq 14
	st.local.u32 	[%rd3], %r2;
	{ // callseq 15, 0
	.param .b64 param0;
	st.param.b64 	[param0], %rd13;
	.param .b64 param1;
	st.param.b64 	[param1], %rd2;
	.param .b32 retval0;
	call.uni (retval0), 
	vprintf, 
	(
	param0, 
	param1
	);
	ld.param.b32 	%r37, [retval0];
	} // callseq 15
	st.local.u32 	[%rd3], %r3;
	{ // callseq 16, 0
	.param .b64 param0;
	st.param.b64 	[param0], %rd15;
	.param .b64 param1;
	st.param.b64 	[param1], %rd2;
	.param .b32 retval0;
	call.uni (retval0), 
	vprintf, 
	(
	param0, 
	param1
	);
	ld.param.b32 	%r39, [retval0];
	} // callseq 16
	st.local.u64 	[%rd3], %rd5;
	{ // callseq 17, 0
	.param .b64 param0;
	st.param.b64 	[param0], %rd17;
	.param .b64 param1;
	st.param.b64 	[param1], %rd2;
	.param .b32 retval0;
	call.uni (retval0), 
	vprintf, 
	(
	param0, 
	param1
	);
	ld.param.b32 	%r41, [retval0];
	} // callseq 17
	st.global.u32 	[%rd9], %r26;
	st.local.u32 	[%rd3], %r1;
	{ // callseq 18, 0
	.param .b64 param0;
	st.param.b64 	[param0], %rd11;
	.param .b64 param1;
	st.param.b64 	[param1], %rd2;
	.param .b32 retval0;
	call.uni (retval0), 
	vprintf, 
	(
	param0, 
	param1
	);
	ld.param.b32 	%r43, [retval0];
	} // callseq 18
	st.local.u32 	[%rd3], %r2;
	{ // callseq 19, 0
	.param .b64 param0;
	st.param.b64 	[param0], %rd13;
	.param .b64 param1;
	st.param.b64 	[param1], %rd2;
	.param .b32 retval0;
	call.uni (retval0), 
	vprintf, 
	(
	param0, 
	param1
	);
	ld.param.b32 	%r45, [retval0];
	} // callseq 19
	st.local.u32 	[%rd3], %r3;
	{ // callseq 20, 0
	.param .b64 param0;
	st.param.b64 	[param0], %rd15;
	.param .b64 param1;
	st.param.b64 	[param1], %rd2;
	.param .b32 retval0;
	call.uni (retval0), 
	vprintf, 
	(
	param0, 
	param1
	);
	ld.param.b32 	%r47, [retval0];
	} // callseq 20
	st.local.u64 	[%rd3], %rd5;
	{ // callseq 21, 0
	.param .b64 param0;
	st.param.b64 	[param0], %rd17;
	.param .b64 param1;
	st.param.b64 	[param1], %rd2;
	.param .b32 retval0;
	call.uni (retval0), 
	vprintf, 
	(
	param0, 
	param1
	);
	ld.param.b32 	%r49, [retval0];
	} // callseq 21
	st.global.u32 	[%rd9], %r26;
	st.local.u32 	[%rd3], %r1;
	{ // callseq 22, 0
	.param .b64 param0;
	st.param.b64 	[param0], %rd11;
	.param .b64 param1;
	st.param.b64 	[param1], %rd2;
	.param .b32 retval0;
	call.uni (retval0), 
	vprintf, 
	(
	param0, 
	param1
	);
	ld.param.b32 	%r51, [retval0];
	} // callseq 22
	st.local.u32 	[%rd3], %r2;
	{ // callseq 23, 0
	.param .b64 param0;
	st.param.b64 	[param0], %rd13;
	.param .b64 param1;
	st.param.b64 	[param1], %rd2;
	.param .b32 retval0;
	call.uni (retval0), 
	vprintf, 
	(
	param0, 
	param1
	);
	ld.param.b32 	%r53, [retval0];
	} // callseq 23
	st.local.u32 	[%rd3], %r3;
	{ // callseq 24, 0
	.param .b64 param0;
	st.param.b64 	[param0], %rd15;
	.param .b64 param1;
	st.param.b64 	[param1], %rd2;
	.param .b32 retval0;
	call.uni (retval0), 
	vprintf, 
	(
	param0, 
	param1
	);
	ld.param.b32 	%r55, [retval0];
	} // callseq 24
	st.local.u64 	[%rd3], %rd5;
	{ // callseq 25, 0
	.param .b64 param0;
	st.param.b64 	[param0], %rd17;
	.param .b64 param1;
	st.param.b64 	[param1], %rd2;
	.param .b32 retval0;
	call.uni (retval0), 
	vprintf, 
	(
	param0, 
	param1
	);
	ld.param.b32 	%r57, [retval0];
	} // callseq 25
	st.global.u32 	[%rd9], %r26;
	st.local.u32 	[%rd3], %r1;
	{ // callseq 26, 0
	.param .b64 param0;
	st.param.b64 	[param0], %rd11;
	.param .b64 param1;
	st.param.b64 	[param1], %rd2;
	.param .b32 retval0;
	call.uni (retval0), 
	vprintf, 
	(
	param0, 
	param1
	);
	ld.param.b32 	%r59, [retval0];
	} // callseq 26
	st.local.u32 	[%rd3], %r2;
	{ // callseq 27, 0
	.param .b64 param0;
	st.param.b64 	[param0], %rd13;
	.param .b64 param1;
	st.param.b64 	[param1], %rd2;
	.param .b32 retval0;
	call.uni (retval0), 
	vprintf, 
	(
	param0, 
	param1
	);
	ld.param.b32 	%r61, [retval0];
	} // callseq 27
	st.local.u32 	[%rd3], %r3;
	{ // callseq 28, 0
	.param .b64 param0;
	st.param.b64 	[param0], %rd15;
	.param .b64 param1;
	st.param.b64 	[param1], %rd2;
	.param .b32 retval0;
	call.uni (retval0), 
	vprintf, 
	(
	param0, 
	param1
	);
	ld.param.b32 	%r63, [retval0];
	} // callseq 28
	st.local.u64 	[%rd3], %rd5;
	{ // callseq 29, 0
	.param .b64 param0;
	st.param.b64 	[param0], %rd17;
	.param .b64 param1;
	st.param.b64 	[param1], %rd2;
	.param .b32 retval0;
	call.uni (retval0), 
	vprintf, 
	(
	param0, 
	param1
	);
	ld.param.b32 	%r65, [retval0];
	} // callseq 29
	st.global.u32 	[%rd9], %r26;
	st.local.u32 	[%rd3], %r1;
	{ // callseq 30, 0
	.param .b64 param0;
	st.param.b64 	[param0], %rd11;
	.param .b64 param1;
	st.param.b64 	[param1], %rd2;
	.param .b32 retval0;
	call.uni (retval0), 
	vprintf, 
	(
	param0, 
	param1
	);
	ld.param.b32 	%r67, [retval0];
	} // callseq 30
	st.local.u32 	[%rd3], %r2;
	{ // callseq 31, 0
	.param .b64 param0;
	st.param.b64 	[param0], %rd13;
	.param .b64 param1;
	st.param.b64 	[param1], %rd2;
	.param .b32 retval0;
	call.uni (retval0), 
	vprintf, 
	(
	param0, 
	param1
	);
	ld.param.b32 	%r69, [retval0];
	} // callseq 31
	st.local.u32 	[%rd3], %r3;
	{ // callseq 32, 0
	.param .b64 param0;
	st.param.b64 	[param0], %rd15;
	.param .b64 param1;
	st.param.b64 	[param1], %rd2;
	.param .b32 retval0;
	call.uni (retval0), 
	vprintf, 
	(
	param0, 
	param1
	);
	ld.param.b32 	%r71, [retval0];
	} // callseq 32
	st.local.u64 	[%rd3], %rd5;
	{ // callseq 33, 0
	.param .b64 param0;
	st.param.b64 	[param0], %rd17;
	.param .b64 param1;
	st.param.b64 	[param1], %rd2;
	.param .b32 retval0;
	call.uni (retval0), 
	vprintf, 
	(
	param0, 
	param1
	);
	ld.param.b32 	%r73, [retval0];
	} // callseq 33
	st.global.u32 	[%rd9], %r26;
	st.local.u32 	[%rd3], %r1;
	{ // callseq 34, 0
	.param .b64 param0;
	st.param.b64 	[param0], %rd11;
	.param .b64 param1;
	st.param.b64 	[param1], %rd2;
	.param .b32 retval0;
	call.uni (retval0), 
	vprintf, 
	(
	param0, 
	param1
	);
	ld.param.b32 	%r75, [retval0];
	} // callseq 34
	st.local.u32 	[%rd3], %r2;
	{ // callseq 35, 0
	.param .b64 param0;
	st.param.b64 	[param0], %rd13;
	.param .b64 param1;
	st.param.b64 	[param1], %rd2;
	.param .b32 retval0;
	call.uni (retval0), 
	vprintf, 
	(
	param0, 
	param1
	);
	ld.param.b32 	%r77, [retval0];
	} // callseq 35
	st.local.u32 	[%rd3], %r3;
	{ // callseq 36, 0
	.param .b64 param0;
	st.param.b64 	[param0], %rd15;
	.param .b64 param1;
	st.param.b64 	[param1], %rd2;
	.param .b32 retval0;
	call.uni (retval0), 
	vprintf, 
	(
	param0, 
	param1
	);
	ld.param.b32 	%r79, [retval0];
	} // callseq 36
	st.local.u64 	[%rd3], %rd5;
	{ // callseq 37, 0
	.param .b64 param0;
	st.param.b64 	[param0], %rd17;
	.param .b64 param1;
	st.param.b64 	[param1], %rd2;
	.param .b32 retval0;
	call.uni (retval0), 
	vprintf, 
	(
	param0, 
	param1
	);
	ld.param.b32 	%r81, [retval0];
	} // callseq 37
	st.global.u32 	[%rd9], %r26;
	st.local.u32 	[%rd3], %r1;
	{ // callseq 38, 0
	.param .b64 param0;
	st.param.b64 	[param0], %rd11;
	.param .b64 param1;
	st.param.b64 	[param1], %rd2;
	.param .b32 retval0;
	call.uni (retval0), 
	vprintf, 
	(
	param0, 
	param1
	);
	ld.param.b32 	%r83, [retval0];
	} // callseq 38
	st.local.u32 	[%rd3], %r2;
	{ // callseq 39, 0
	.param .b64 param0;
	st.param.b64 	[param0], %rd13;
	.param .b64 param1;
	st.param.b64 	[param1], %rd2;
	.param .b32 retval0;
	call.uni (retval0), 
	vprintf, 
	(
	param0, 
	param1
	);
	ld.param.b32 	%r85, [retval0];
	} // callseq 39
	st.local.u32 	[%rd3], %r3;
	{ // callseq 40, 0
	.param .b64 param0;
	st.param.b64 	[param0], %rd15;
	.param .b64 param1;
	st.param.b64 	[param1], %rd2;
	.param .b32 retval0;
	call.uni (retval0), 
	vprintf, 
	(
	param0, 
	param1
	);
	ld.param.b32 	%r87, [retval0];
	} // callseq 40
	st.local.u64 	[%rd3], %rd5;
	{ // callseq 41, 0
	.param .b64 param0;
	st.param.b64 	[param0], %rd17;
	.param .b64 param1;
	st.param.b64 	[param1], %rd2;
	.param .b32 retval0;
	call.uni (retval0), 
	vprintf, 
	(
	param0, 
	param1
	);
	ld.param.b32 	%r89, [retval0];
	} // callseq 41
	st.global.u32 	[%rd9], %r26;
	st.local.u32 	[%rd3], %r1;
	{ // callseq 42, 0
	.param .b64 param0;
	st.param.b64 	[param0], %rd11;
	.param .b64 param1;
	st.param.b64 	[param1], %rd2;
	.param .b32 retval0;
	call.uni (retval0), 
	vprintf, 
	(
	param0, 
	param1
	);
	ld.param.b32 	%r91, [retval0];
	} // callseq 42
	st.local.u32 	[%rd3], %r2;
	{ // callseq 43, 0
	.param .b64 param0;
	st.param.b64 	[param0], %rd13;
	.param .b64 param1;
	st.param.b64 	[param1], %rd2;
	.param .b32 retval0;
	call.uni (retval0), 
	vprintf, 
	(
	param0, 
	param1
	);
	ld.param.b32 	%r93, [retval0];
	} // callseq 43
	st.local.u32 	[%rd3], %r3;
	{ // callseq 44, 0
	.param .b64 param0;
	st.param.b64 	[param0], %rd15;
	.param .b64 param1;
	st.param.b64 	[param1], %rd2;
	.param .b32 retval0;
	call.uni (retval0), 
	vprintf, 
	(
	param0, 
	param1
	);
	ld.param.b32 	%r95, [retval0];
	} // callseq 44
	st.local.u64 	[%rd3], %rd5;
	{ // callseq 45, 0
	.param .b64 param0;
	st.param.b64 	[param0], %rd17;
	.param .b64 param1;
	st.param.b64 	[param1], %rd2;
	.param .b32 retval0;
	call.uni (retval0), 
	vprintf, 
	(
	param0, 
	param1
	);
	ld.param.b32 	%r97, [retval0];
	} // callseq 45
	st.global.u32 	[%rd9], %r26;
	st.local.u32 	[%rd3], %r1;
	{ // callseq 46, 0
	.param .b64 param0;
	st.param.b64 	[param0], %rd11;
	.param .b64 param1;
	st.param.b64 	[param1], %rd2;
	.param .b32 retval0;
	call.uni (retval0), 
	vprintf, 
	(
	param0, 
	param1
	);
	ld.param.b32 	%r99, [retval0];
	} // callseq 46
	st.local.u32 	[%rd3], %r2;
	{ // callseq 47, 0
	.param .b64 param0;
	st.param.b64 	[param0], %rd13;
	.param .b64 param1;
	st.param.b64 	[param1], %rd2;
	.param .b32 retval0;
	call.uni (retval0), 
	vprintf, 
	(
	param0, 
	param1
	);
	ld.param.b32 	%r101, [retval0];
	} // callseq 47
	st.local.u32 	[%rd3], %r3;
	{ // callseq 48, 0
	.param .b64 param0;
	st.param.b64 	[param0], %rd15;
	.param .b64 param1;
	st.param.b64 	[param1], %rd2;
	.param .b32 retval0;
	call.uni (retval0), 
	vprintf, 
	(
	param0, 
	param1
	);
	ld.param.b32 	%r103, [retval0];
	} // callseq 48
	st.local.u64 	[%rd3], %rd5;
	{ // callseq 49, 0
	.param .b64 param0;
	st.param.b64 	[param0], %rd17;
	.param .b64 param1;
	st.param.b64 	[param1], %rd2;
	.param .b32 retval0;
	call.uni (retval0), 
	vprintf, 
	(
	param0, 
	param1
	);
	ld.param.b32 	%r105, [retval0];
	} // callseq 49
	st.global.u32 	[%rd9], %r26;
	ret;

}


// ===== COMPILED SASS (sm_100) =====

	.target	sm_100

	.elftype	@"ET_EXEC"


//--------------------- .note.nv.tkinfo           --------------------------
	.section	.note.nv.tkinfo,"",@"SHT_NOTE"
	.sectionflags	@"SHF_NOTE_NV_TKINFO"
	.tkinfo
        /*0018*/ 	.word	0x00000002
        /*0030*/ 	.string	""
        /*0030*/ 	.string	"ptxas"
        /*0030*/ 	.string	"Cuda compilation tools, release 13.0, V13.0.88"
        /*0030*/ 	.string	"Build cuda_13.0.r13.0/compiler.36424714_0"
        /*0030*/ 	.string	"-arch sm_100 -m 64 "



//--------------------- .note.nv.cuinfo           --------------------------
	.section	.note.nv.cuinfo,"",@"SHT_NOTE"
	.sectionflags	@"SHF_NOTE_NV_CUINFO"
        /*0018*/ 	.short	0x0002
        /*001a*/ 	.short	0x0064
        /*001c*/ 	.short	0x0082
	.zero		2


//--------------------- .nv.info                  --------------------------
	.section	.nv.info,"",@"SHT_CUDA_INFO"
	.align	4


	//----- nvinfo : EIATTR_REGCOUNT
	.align		4
        /*0000*/ 	.byte	0x04, 0x2f
        /*0002*/ 	.short	(.L_6 - .L_5)
	.align		4
.L_5:
        /*0004*/ 	.word	index@(_Z12simpleKernelPiS_iii)
        /*0008*/ 	.word	0x0000001f


	//----- nvinfo : EIATTR_FRAME_SIZE
	.align		4
.L_6:
        /*000c*/ 	.byte	0x04, 0x11
        /*000e*/ 	.short	(.L_8 - .L_7)
	.align		4
.L_7:
        /*0010*/ 	.word	index@(_Z12simpleKernelPiS_iii)
        /*0014*/ 	.word	0x00000018


	//----- nvinfo : EIATTR_MIN_STACK_SIZE
	.align		4
.L_8:
        /*0018*/ 	.byte	0x04, 0x12
        /*001a*/ 	.short	(.L_10 - .L_9)
	.align		4
.L_9:
        /*001c*/ 	.word	index@(_Z12simpleKernelPiS_iii)
        /*0020*/ 	.word	0x00000018
.L_10:


//--------------------- .nv.compat                --------------------------
	.section	.nv.compat,"",@"SHT_CUDA_COMPAT_INFO"
	.align	4
        /*0000*/ 	.byte	0x02, 0x09, 0x00, 0x00, 0x02, 0x02, 0x01, 0x00, 0x02, 0x05, 0x05, 0x00, 0x03, 0x07, 0x01, 0x01
        /*0010*/ 	.byte	0x02, 0x03, 0x00, 0x00, 0x02, 0x06, 0x01, 0x00, 0x04, 0x0b, 0x08, 0x00, 0x09, 0x00, 0x00, 0x00
        /*0020*/ 	.byte	0x00, 0x00, 0x00, 0x00


//--------------------- .nv.info._Z12simpleKernelPiS_iii --------------------------
	.section	.nv.info._Z12simpleKernelPiS_iii,"",@"SHT_CUDA_INFO"
	.sectionflags	@""
	.align	4


	//----- nvinfo : EIATTR_CUDA_API_VERSION
	.align		4
        /*0000*/ 	.byte	0x04, 0x37
        /*0002*/ 	.short	(.L_12 - .L_11)
.L_11:
        /*0004*/ 	.word	0x00000082


	//----- nvinfo : EIATTR_KPARAM_INFO
	.align		4
.L_12:
        /*0008*/ 	.byte	0x04, 0x17
        /*000a*/ 	.short	(.L_14 - .L_13)
.L_13:
        /*000c*/ 	.word	0x00000000
        /*0010*/ 	.short	0x0004
        /*0012*/ 	.short	0x0018
        /*0014*/ 	.byte	0x00, 0xf0, 0x11, 0x00


	//----- nvinfo : EIATTR_KPARAM_INFO
	.align		4
.L_14:
        /*0018*/ 	.byte	0x04, 0x17
        /*001a*/ 	.short	(.L_16 - .L_15)
.L_15:
        /*001c*/ 	.word	0x00000000
        /*0020*/ 	.short	0x0003
        /*0022*/ 	.short	0x0014
        /*0024*/ 	.byte	0x00, 0xf0, 0x11, 0x00


	//----- nvinfo : EIATTR_KPARAM_INFO
	.align		4
.L_16:
        /*0028*/ 	.byte	0x04, 0x17
        /*002a*/ 	.short	(.L_18 - .L_17)
.L_17:
        /*002c*/ 	.word	0x00000000
        /*0030*/ 	.short	0x0002
        /*0032*/ 	.short	0x0010
        /*0034*/ 	.byte	0x00, 0xf0, 0x11, 0x00


	//----- nvinfo : EIATTR_KPARAM_INFO
	.align		4
.L_18:
        /*0038*/ 	.byte	0x04, 0x17
        /*003a*/ 	.short	(.L_20 - .L_19)
.L_19:
        /*003c*/ 	.word	0x00000000
        /*0040*/ 	.short	0x0001
        /*0042*/ 	.short	0x0008
        /*0044*/ 	.byte	0x00, 0xf5, 0x21, 0x00


	//----- nvinfo : EIATTR_KPARAM_INFO
	.align		4
.L_20:
        /*0048*/ 	.byte	0x04, 0x17
        /*004a*/ 	.short	(.L_22 - .L_21)
.L_21:
        /*004c*/ 	.word	0x00000000
        /*0050*/ 	.short	0x0000
        /*0052*/ 	.short	0x0000
        /*0054*/ 	.byte	0x00, 0xf5, 0x21, 0x00


	//----- nvinfo : EIATTR_SPARSE_MMA_MASK
	.align		4
.L_22:
        /*0058*/ 	.byte	0x03, 0x50
        /*005a*/ 	.short	0x0000


	//----- nvinfo : EIATTR_MAXREG_COUNT
	.align		4
        /*005c*/ 	.byte	0x03, 0x1b
        /*005e*/ 	.short	0x00ff


	//----- nvinfo : EIATTR_EXTERNS
	.align		4
        /*0060*/ 	.byte	0x04, 0x0f
        /*0062*/ 	.short	(.L_24 - .L_23)


	//   ....[0]....
	.align		4
.L_23:
        /*0064*/ 	.word	index@(vprintf)


	//----- nvinfo : EIATTR_MERCURY_ISA_VERSION
	.align		4
.L_24:
        /*0068*/ 	.byte	0x03, 0x5f
        /*006a*/ 	.short	0x0101


	//----- nvinfo : EIATTR_VRC_CTA_INIT_COUNT
	.align		4
        /*006c*/ 	.byte	0x02, 0x4a
	.zero		1
	.zero		1


	//----- nvinfo : EIATTR_SYSCALL_OFFSETS
	.align		4
        /*0070*/ 	.byte	0x04, 0x46
        /*0072*/ 	.short	(.L_26 - .L_25)


	//   ....[0]....
.L_25:
        /*0074*/ 	.word	0x00000170


	//   ....[1]....
        /*0078*/ 	.word	0x00000220


	//   ....[2]....
        /*007c*/ 	.word	0x000002d0


	//   ....[3]....
        /*0080*/ 	.word	0x00000380


	//   ....[4]....
        /*0084*/ 	.word	0x00000430


	//   ....[5]....
        /*0088*/ 	.word	0x000004e0


	//   ....[6]....
        /*008c*/ 	.word	0x00000590


	//   ....[7]....
        /*0090*/ 	.word	0x00000640


	//   ....[8]....
        /*0094*/ 	.word	0x000006f0


	//   ....[9]....
        /*0098*/ 	.word	0x000007b0


	//   ....[10]....
        /*009c*/ 	.word	0x00000870


	//   ....[11]....
        /*00a0*/ 	.word	0x00000910


	//   ....[12]....
        /*00a4*/ 	.word	0x000009a0


	//   ....[13]....
        /*00a8*/ 	.word	0x00000a30


	//   ....[14]....
        /*00ac*/ 	.word	0x00000af0


	//   ....[15]....
        /*00b0*/ 	.word	0x00000b80


	//   ....[16]....
        /*00b4*/ 	.word	0x00000c10


	//   ....[17]....
        /*00b8*/ 	.word	0x00000ca0


	//   ....[18]....
        /*00bc*/ 	.word	0x00000d60


	//   ....[19]....
        /*00c0*/ 	.word	0x00000df0


	//   ....[20]....
        /*00c4*/ 	.word	0x00000e80


	//   ....[21]....
        /*00c8*/ 	.word	0x00000f10


	//   ....[22]....
        /*00cc*/ 	.word	0x00000fd0


	//   ....[23]....
        /*00d0*/ 	.word	0x00001060


	//   ....[24]....
        /*00d4*/ 	.word	0x000010f0


	//   ....[25]....
        /*00d8*/ 	.word	0x00001180


	//   ....[26]....
        /*00dc*/ 	.word	0x00001240


	//   ....[27]....
        /*00e0*/ 	.word	0x000012d0


	//   ....[28]....
        /*00e4*/ 	.word	0x00001360


	//   ....[29]....
        /*00e8*/ 	.word	0x000013f0


	//   ....[30]....
        /*00ec*/ 	.word	0x000014b0


	//   ....[31]....
        /*00f0*/ 	.word	0x00001540


	//   ....[32]....
        /*00f4*/ 	.word	0x000015d0


	//   ....[33]....
        /*00f8*/ 	.word	0x00001660


	//   ....[34]....
        /*00fc*/ 	.word	0x00001720


	//   ....[35]....
        /*0100*/ 	.word	0x000017b0


	//   ....[36]....
        /*0104*/ 	.word	0x00001840


	//   ....[37]....
        /*0108*/ 	.word	0x000018d0


	//   ....[38]....
        /*010c*/ 	.word	0x00001990


	//   ....[39]....
        /*0110*/ 	.word	0x00001a20


	//   ....[40]....
        /*0114*/ 	.word	0x00001ab0


	//   ....[41]....
        /*0118*/ 	.word	0x00001b40


	//   ....[42]....
        /*011c*/ 	.word	0x00001c00


	//   ....[43]....
        /*0120*/ 	.word	0x00001c90


	//   ....[44]....
        /*0124*/ 	.word	0x00001d20


	//   ....[45]....
        /*0128*/ 	.word	0x00001db0


	//   ....[46]....
        /*012c*/ 	.word	0x00001e70


	//   ....[47]....
        /*0130*/ 	.word	0x00001f00


	//   ....[48]....
        /*0134*/ 	.word	0x00001f90


	//   ....[49]....
        /*0138*/ 	.word	0x00002020


	//----- nvinfo : EIATTR_EXIT_INSTR_OFFSETS
	.align		4
.L_26:
        /*013c*/ 	.byte	0x04, 0x1c
        /*013e*/ 	.short	(.L_28 - .L_27)


	//   ....[0]....
.L_27:
        /*0140*/ 	.word	0x00002060


	//----- nvinfo : EIATTR_CBANK_PARAM_SIZE
	.align		4
.L_28:
        /*0144*/ 	.byte	0x03, 0x19
        /*0146*/ 	.short	0x001c


	//----- nvinfo : EIATTR_PARAM_CBANK
	.align		4
        /*0148*/ 	.byte	0x04, 0x0a
        /*014a*/ 	.short	(.L_30 - .L_29)
	.align		4
.L_29:
        /*014c*/ 	.word	index@(.nv.constant0._Z12simpleKernelPiS_iii)
        /*0150*/ 	.short	0x0380
        /*0152*/ 	.short	0x001c


	//----- nvinfo : EIATTR_SW_WAR
	.align		4
.L_30:
        /*0154*/ 	.byte	0x04, 0x36
        /*0156*/ 	.short	(.L_32 - .L_31)
.L_31:
        /*0158*/ 	.word	0x00000008
.L_32:


//--------------------- .nv.callgraph             --------------------------
	.section	.nv.callgraph,"",@"SHT_CUDA_CALLGRAPH"
	.align	4
	.sectionentsize	8
	.align		4
        /*0000*/ 	.word	0x00000000
	.align		4
        /*0004*/ 	.word	0xffffffff
	.align		4
        /*0008*/ 	.word	index@(_Z12simpleKernelPiS_iii)
	.align		4
        /*000c*/ 	.word	index@(vprintf)
	.align		4
        /*0010*/ 	.word	0x00000000
	.align		4
        /*0014*/ 	.word	0xfffffffe
	.align		4
        /*0018*/ 	.word	0x00000000
	.align		4
        /*001c*/ 	.word	0xfffffffd
	.align		4
        /*0020*/ 	.word	0x00000000
	.align		4
        /*0024*/ 	.word	0xfffffffc


//--------------------- .nv.constant4             --------------------------
	.section	.nv.constant4,"a",@progbits
	.align	8
	.align		8
.nv.constant4:
        /*0000*/ 	.dword	vprintf
	.align		8
        /*0008*/ 	.dword	$str
	.align		8
        /*0010*/ 	.dword	$str$1
	.align		8
        /*0018*/ 	.dword	$str$2
	.align		8
        /*0020*/ 	.dword	$str$3
	.align		8
        /*0028*/ 	.dword	$str$4


//--------------------- .text._Z12simpleKernelPiS_iii --------------------------
	.section	.text._Z12simpleKernelPiS_iii,"ax",@progbits
	.align	128
        .global         _Z12simpleKernelPiS_iii
        .type           _Z12simpleKernelPiS_iii,@function
        .size           _Z12simpleKernelPiS_iii,(.L_x_51 - _Z12simpleKernelPiS_iii)
        .other          _Z12simpleKernelPiS_iii,@"STO_CUDA_ENTRY STV_DEFAULT"
_Z12simpleKernelPiS_iii:
.text._Z12simpleKernelPiS_iii:
[----:B------:R-:W0:Y:S01]  /*0000*/  LDC R1, c[0x0][0x37c] ;  /* 0x0000df00ff017b82 */ /* 0x000e220000000800 */
[----:B------:R-:W1:Y:S07]  /*0010*/  S2R R28, SR_TID.Z ;  /* 0x00000000001c7919 */ /* 0x000e6e0000002300 */
[----:B------:R-:W2:Y:S01]  /*0020*/  LDC.64 R18, c[0x0][0x380] ;  /* 0x0000e000ff127b82 */ /* 0x000ea20000000a00 */
[----:B------:R-:W3:Y:S01]  /*0030*/  LDCU UR4, c[0x0][0x2f8] ;  /* 0x00005f00ff0477ac */ /* 0x000ee20008000800 */
[----:B0-----:R-:W-:Y:S01]  /*0040*/  VIADD R1, R1, 0xffffffe8 ;  /* 0xffffffe801017836 */ /* 0x001fe20000000000 */
[----:B------:R-:W0:Y:S01]  /*0050*/  S2R R22, SR_TID.X ;  /* 0x0000000000167919 */ /* 0x000e220000002100 */
[----:B------:R-:W-:Y:S01]  /*0060*/  MOV R2, 0x0 ;  /* 0x0000000000027802 */ /* 0x000fe20000000f00 */
[----:B------:R-:W4:Y:S01]  /*0070*/  LDCU UR5, c[0x0][0x2fc] ;  /* 0x00005f80ff0577ac */ /* 0x000f220008000800 */
[----:B------:R-:W0:Y:S02]  /*0080*/  S2R R23, SR_TID.Y ;  /* 0x0000000000177919 */ /* 0x000e240000002200 */
[----:B------:R0:W2:Y:S01]  /*0090*/  LDC.64 R8, c[0x4][R2] ;  /* 0x0100000002087b82 */ /* 0x0000a20000000a00 */
[----:B------:R-:W5:Y:S01]  /*00a0*/  LDCU.64 UR6, c[0x4][0x8] ;  /* 0x01000100ff0677ac */ /* 0x000f620008000a00 */
[----:B---3--:R-:W-:-:S05]  /*00b0*/  IADD3 R26, P0, PT, R1, UR4, RZ ;  /* 0x00000004011a7c10 */ /* 0x008fca000ff1e0ff */
[----:B----4-:R-:W-:Y:S02]  /*00c0*/  IMAD.X R24, RZ, RZ, UR5, P0 ;  /* 0x00000005ff187e24 */ /* 0x010fe400080e06ff */
[----:B------:R-:W-:Y:S01]  /*00d0*/  IMAD.MOV.U32 R6, RZ, RZ, R26 ;  /* 0x000000ffff067224 */ /* 0x000fe200078e001a */
[----:B-----5:R-:W-:Y:S01]  /*00e0*/  MOV R5, UR7 ;  /* 0x0000000700057c02 */ /* 0x020fe20008000f00 */
[----:B------:R-:W-:Y:S02]  /*00f0*/  IMAD.U32 R4, RZ, RZ, UR6 ;  /* 0x00000006ff047e24 */ /* 0x000fe4000f8e00ff */
[----:B------:R-:W-:Y:S01]  /*0100*/  IMAD.MOV.U32 R7, RZ, RZ, R24 ;  /* 0x000000ffff077224 */ /* 0x000fe200078e0018 */
[----:B-1----:R1:W-:Y:S01]  /*0110*/  STL [R1+0x8], R28 ;  /* 0x0000081c01007387 */ /* 0x0023e20000100800 */
[----:B0-----:R-:W-:-:S03]  /*0120*/  IADD3 R3, PT, PT, R28, R22, R23 ;  /* 0x000000161c037210 */ /* 0x001fc60007ffe017 */
[----:B------:R1:W-:Y:S02]  /*0130*/  STL.64 [R1], R22 ;  /* 0x0000001601007387 */ /* 0x0003e40000100a00 */
[----:B--2---:R-:W-:-:S05]  /*0140*/  IMAD.WIDE.U32 R18, R3, 0x4, R18 ;  /* 0x0000000403127825 */ /* 0x004fca00078e0012 */
[----:B------:R1:W-:Y:S02]  /*0150*/  STL.64 [R1+0x10], R18 ;  /* 0x0000101201007387 */ /* 0x0003e40000100a00 */
[----:B------:R-:W-:-:S07]  /*0160*/  LEPC R20, `(.L_x_0) ;  /* 0x000000001014794e */ /* 0x000fce0000000000 */
[----:B-1----:R-:W-:Y:S05]  /*0170*/  CALL.ABS.NOINC R8 ;  /* 0x0000000008007343 */ /* 0x002fea0003c00000 */
.L_x_0:
[----:B------:R0:W-:Y:S01]  /*0180*/  STL.64 [R1], R22 ;  /* 0x0000001601007387 */ /* 0x0001e20000100a00 */
[----:B------:R0:W1:Y:S01]  /*0190*/  LDC.64 R8, c[0x4][R2] ;  /* 0x0100000002087b82 */ /* 0x0000620000000a00 */
[----:B------:R-:W2:Y:S01]  /*01a0*/  LDCU.64 UR4, c[0x4][0x8] ;  /* 0x01000100ff0477ac */ /* 0x000ea20008000a00 */
[----:B------:R-:W-:Y:S01]  /*01b0*/  IMAD.MOV.U32 R6, RZ, RZ, R26 ;  /* 0x000000ffff067224 */ /* 0x000fe200078e001a */
[----:B------:R0:W-:Y:S01]  /*01c0*/  STL [R1+0x8], R28 ;  /* 0x0000081c01007387 */ /* 0x0001e20000100800 */
[----:B------:R-:W-:-:S03]  /*01d0*/  IMAD.MOV.U32 R7, RZ, RZ, R24 ;  /* 0x000000ffff077224 */ /* 0x000fc600078e0018 */
[----:B------:R0:W-:Y:S01]  /*01e0*/  STL.64 [R1+0x10], R18 ;  /* 0x0000101201007387 */ /* 0x0001e20000100a00 */
[----:B--2---:R-:W-:Y:S01]  /*01f0*/  IMAD.U32 R4, RZ, RZ, UR4 ;  /* 0x00000004ff047e24 */ /* 0x004fe2000f8e00ff */
[----:B0-----:R-:W-:-:S07]  /*0200*/  MOV R5, UR5 ;  /* 0x0000000500057c02 */ /* 0x001fce0008000f00 */
[----:B------:R-:W-:-:S07]  /*0210*/  LEPC R20, `(.L_x_1) ;  /* 0x000000001014794e */ /* 0x000fce0000000000 */
[----:B-1----:R-:W-:Y:S05]  /*0220*/  CALL.ABS.NOINC R8 ;  /* 0x0000000008007343 */ /* 0x002fea0003c00000 */
.L_x_1:
        /* <DEDUP_REMOVED lines=11> */
.L_x_2:
        /* <DEDUP_REMOVED lines=11> */
.L_x_3:
        /* <DEDUP_REMOVED lines=11> */
.L_x_4:
        /* <DEDUP_REMOVED lines=11> */
.L_x_5:
[----:B------:R0:W-:Y:S01]  /*04f0*/  STL.64 [R1], R22 ;  /* 0x0000001601007387 */ /* 0x0001e20000100a00 */
[----:B------:R0:W1:Y:S01]  /*0500*/  LDC.64 R8, c[0x4][R2] ;  /* 0x0100000002087b82 */ /* 0x0000620000000a00 */
[----:B------:R-:W2:Y:S01]  /*0510*/  LDCU.64 UR4, c[0x4][0x8] ;  /* 0x01000100ff0477ac */ /* 0x000ea20008000a00 */
[----:B------:R-:W-:Y:S01]  /*0520*/  IMAD.MOV.U32 R6, RZ, RZ, R26 ;  /* 0x000000ffff067224 */ /* 0x000fe200078e001a */
[----:B------:R0:W-:Y:S01]  /*0530*/  STL [R1+0x8], R28 ;  /* 0x0000081c01007387 */ /* 0x0001e20000100800 */
[----:B------:R-:W-:-:S03]  /*0540*/  MOV R7, R24 ;  /* 0x0000001800077202 */ /* 0x000fc60000000f00 */
[----:B------:R0:W-:Y:S01]  /*0550*/  STL.64 [R1+0x10], R18 ;  /* 0x0000101201007387 */ /* 0x0001e20000100a00 */
[----:B--2---:R-:W-:Y:S01]  /*0560*/  MOV R4, UR4 ;  /* 0x0000000400047c02 */ /* 0x004fe20008000f00 */
[----:B0-----:R-:W-:-:S07]  /*0570*/  IMAD.U32 R5, RZ, RZ, UR5 ;  /* 0x00000005ff057e24 */ /* 0x001fce000f8e00ff */
[----:B------:R-:W-:-:S07]  /*0580*/  LEPC R20, `(.L_x_6) ;  /* 0x000000001014794e */ /* 0x000fce0000000000 */
[----:B-1----:R-:W-:Y:S05]  /*0590*/  CALL.ABS.NOINC R8 ;  /* 0x0000000008007343 */ /* 0x002fea0003c00000 */
.L_x_6:
[----:B------:R0:W-:Y:S01]  /*05a0*/  STL.64 [R1], R22 ;  /* 0x0000001601007387 */ /* 0x0001e20000100a00 */
[----:B------:R0:W1:Y:S01]  /*05b0*/  LDC.64 R8, c[0x4][R2] ;  /* 0x0100000002087b82 */ /* 0x0000620000000a00 */
[----:B------:R-:W2:Y:S01]  /*05c0*/  LDCU.64 UR4, c[0x4][0x8] ;  /* 0x01000100ff0477ac */ /* 0x000ea20008000a00 */
[----:B------:R-:W-:Y:S01]  /*05d0*/  MOV R6, R26 ;  /* 0x0000001a00067202 */ /* 0x000fe20000000f00 */
[----:B------:R0:W-:Y:S01]  /*05e0*/  STL [R1+0x8], R28 ;  /* 0x0000081c01007387 */ /* 0x0001e20000100800 */
[----:B------:R-:W-:-:S03]  /*05f0*/  IMAD.MOV.U32 R7, RZ, RZ, R24 ;  /* 0x000000ffff077224 */ /* 0x000fc600078e0018 */
[----:B------:R0:W-:Y:S01]  /*0600*/  STL.64 [R1+0x10], R18 ;  /* 0x0000101201007387 */ /* 0x0001e20000100a00 */
[----:B--2---:R-:W-:Y:S02]  /*0610*/  IMAD.U32 R4, RZ, RZ, UR4 ;  /* 0x00000004ff047e24 */ /* 0x004fe4000f8e00ff */
[----:B0-----:R-:W-:-:S07]  /*0620*/  IMAD.U32 R5, RZ, RZ, UR5 ;  /* 0x00000005ff057e24 */ /* 0x001fce000f8e00ff */
[----:B------:R-:W-:-:S07]  /*0630*/  LEPC R20, `(.L_x_7) ;  /* 0x000000001014794e */ /* 0x000fce0000000000 */
[----:B-1----:R-:W-:Y:S05]  /*0640*/  CALL.ABS.NOINC R8 ;  /* 0x0000000008007343 */ /* 0x002fea0003c00000 */
.L_x_7:
        /* <DEDUP_REMOVED lines=11> */
.L_x_8:
[----:B------:R0:W-:Y:S01]  /*0700*/  STL.64 [R1], R22 ;  /* 0x0000001601007387 */ /* 0x0001e20000100a00 */
[----:B------:R0:W1:Y:S01]  /*0710*/  LDC.64 R8, c[0x4][R2] ;  /* 0x0100000002087b82 */ /* 0x0000620000000a00 */
[----:B------:R-:W2:Y:S01]  /*0720*/  LDCU.64 UR4, c[0x4][0x8] ;  /* 0x01000100ff0477ac */ /* 0x000ea20008000a00 */
[----:B------:R-:W-:Y:S01]  /*0730*/  IMAD.MOV.U32 R6, RZ, RZ, R26 ;  /* 0x000000ffff067224 */ /* 0x000fe200078e001a */
[----:B------:R0:W-:Y:S01]  /*0740*/  STL [R1+0x8], R28 ;  /* 0x0000081c01007387 */ /* 0x0001e20000100800 */
[----:B------:R-:W-:-:S03]  /*0750*/  MOV R7, R24 ;  /* 0x0000001800077202 */ /* 0x000fc60000000f00 */
[----:B------:R0:W-:Y:S01]  /*0760*/  STL.64 [R1+0x10], R18 ;  /* 0x0000101201007387 */ /* 0x0001e20000100a00 */
[----:B------:R-:W3:Y:S01]  /*0770*/  LDC.64 R16, c[0x0][0x358] ;  /* 0x0000d600ff107b82 */ /* 0x000ee20000000a00 */
[----:B--2---:R-:W-:Y:S01]  /*0780*/  MOV R4, UR4 ;  /* 0x0000000400047c02 */ /* 0x004fe20008000f00 */
[----:B0-----:R-:W-:-:S07]  /*0790*/  IMAD.U32 R5, RZ, RZ, UR5 ;  /* 0x00000005ff057e24 */ /* 0x001fce000f8e00ff */
[----:B------:R-:W-:-:S07]  /*07a0*/  LEPC R20, `(.L_x_9) ;  /* 0x000000001014794e */ /* 0x000fce0000000000 */
[----:B-1-3--:R-:W-:Y:S05]  /*07b0*/  CALL.ABS.NOINC R8 ;  /* 0x0000000008007343 */ /* 0x00afea0003c00000 */
.L_x_9:
[----:B------:R-:W-:Y:S02]  /*07c0*/  R2UR UR4, R16 ;  /* 0x00000000100472ca */ /* 0x000fe400000e0000 */
[----:B------:R-:W-:Y:S01]  /*07d0*/  R2UR UR5, R17 ;  /* 0x00000000110572ca */ /* 0x000fe200000e0000 */
[----:B------:R0:W-:Y:S01]  /*07e0*/  STL [R1], R22 ;  /* 0x0000001601007387 */ /* 0x0001e20000100800 */
[----:B------:R-:W1:Y:S11]  /*07f0*/  LDC.64 R2, c[0x4][R2] ;  /* 0x0100000002027b82 */ /* 0x000e760000000a00 */
[----:B------:R0:W5:Y:S01]  /*0800*/  LDG.E R25, desc[UR4][R18.64] ;  /* 0x0000000412197981 */ /* 0x000162000c1e1900 */
[----:B------:R-:W2:Y:S01]  /*0810*/  LDCU.64 UR4, c[0x4][0x10] ;  /* 0x01000200ff0477ac */ /* 0x000ea20008000a00 */
[----:B------:R-:W-:Y:S01]  /*0820*/  MOV R6, R26 ;  /* 0x0000001a00067202 */ /* 0x000fe20000000f00 */
[----:B------:R-:W-:-:S02]  /*0830*/  IMAD.MOV.U32 R7, RZ, RZ, R24 ;  /* 0x000000ffff077224 */ /* 0x000fc400078e0018 */
[----:B--2---:R-:W-:Y:S02]  /*0840*/  IMAD.U32 R4, RZ, RZ, UR4 ;  /* 0x00000004ff047e24 */ /* 0x004fe4000f8e00ff */
[----:B0-----:R-:W-:-:S07]  /*0850*/  IMAD.U32 R5, RZ, RZ, UR5 ;  /* 0x00000005ff057e24 */ /* 0x001fce000f8e00ff */
[----:B------:R-:W-:-:S07]  /*0860*/  LEPC R20, `(.L_x_10) ;  /* 0x000000001014794e */ /* 0x000fce0000000000 */
[----:B-1---5:R-:W-:Y:S05]  /*0870*/  CALL.ABS.NOINC R2 ;  /* 0x0000000002007343 */ /* 0x022fea0003c00000 */
.L_x_10:
[----:B------:R-:W-:Y:S01]  /*0880*/  MOV R2, 0x0 ;  /* 0x0000000000027802 */ /* 0x000fe20000000f00 */
[----:B------:R0:W-:Y:S01]  /*0890*/  STL [R1], R23 ;  /* 0x0000001701007387 */ /* 0x0001e20000100800 */
[----:B------:R-:W1:Y:S01]  /*08a0*/  LDCU.64 UR4, c[0x4][0x18] ;  /* 0x01000300ff0477ac */ /* 0x000e620008000a00 */
[----:B------:R-:W-:Y:S01]  /*08b0*/  IMAD.MOV.U32 R6, RZ, RZ, R26 ;  /* 0x000000ffff067224 */ /* 0x000fe200078e001a */
[----:B------:R0:W2:Y:S01]  /*08c0*/  LDC.64 R8, c[0x4][R2] ;  /* 0x0100000002087b82 */ /* 0x0000a20000000a00 */
[----:B------:R-:W-:Y:S02]  /*08d0*/  IMAD.MOV.U32 R7, RZ, RZ, R24 ;  /* 0x000000ffff077224 */ /* 0x000fe400078e0018 */
[----:B-1----:R-:W-:Y:S01]  /*08e0*/  IMAD.U32 R4, RZ, RZ, UR4 ;  /* 0x00000004ff047e24 */ /* 0x002fe2000f8e00ff */
[----:B0-----:R-:W-:-:S07]  /*08f0*/  MOV R5, UR5 ;  /* 0x0000000500057c02 */ /* 0x001fce0008000f00 */
[----:B------:R-:W-:-:S07]  /*0900*/  LEPC R20, `(.L_x_11) ;  /* 0x000000001014794e */ /* 0x000fce0000000000 */
[----:B--2---:R-:W-:Y:S05]  /*0910*/  CALL.ABS.NOINC R8 ;  /* 0x0000000008007343 */ /* 0x004fea0003c00000 */
.L_x_11:
[----:B------:R0:W-:Y:S01]  /*0920*/  STL [R1], R28 ;  /* 0x0000001c01007387 */ /* 0x0001e20000100800 */
[----:B------:R0:W1:Y:S01]  /*0930*/  LDC.64 R8, c[0x4][R2] ;  /* 0x0100000002087b82 */ /* 0x0000620000000a00 */
[----:B------:R-:W2:Y:S01]  /*0940*/  LDCU.64 UR4, c[0x4][0x20] ;  /* 0x01000400ff0477ac */ /* 0x000ea20008000a00 */
[----:B------:R-:W-:Y:S01]  /*0950*/  IMAD.MOV.U32 R6, RZ, RZ, R26 ;  /* 0x000000ffff067224 */ /* 0x000fe200078e001a */
[----:B------:R-:W-:Y:S02]  /*0960*/  MOV R7, R24 ;  /* 0x0000001800077202 */ /* 0x000fe40000000f00 */
[----:B--2---:R-:W-:Y:S01]  /*0970*/  MOV R4, UR4 ;  /* 0x0000000400047c02 */ /* 0x004fe20008000f00 */
[----:B0-----:R-:W-:-:S07]  /*0980*/  IMAD.U32 R5, RZ, RZ, UR5 ;  /* 0x00000005ff057e24 */ /* 0x001fce000f8e00ff */
[----:B------:R-:W-:-:S07]  /*0990*/  LEPC R20, `(.L_x_12) ;  /* 0x000000001014794e */ /* 0x000fce0000000000 */
[----:B-1----:R-:W-:Y:S05]  /*09a0*/  CALL.ABS.NOINC R8 ;  /* 0x0000000008007343 */ /* 0x002fea0003c00000 */
.L_x_12:
[----:B------:R0:W-:Y:S01]  /*09b0*/  STL.64 [R1], R18 ;  /* 0x0000001201007387 */ /* 0x0001e20000100a00 */
[----:B------:R0:W1:Y:S01]  /*09c0*/  LDC.64 R8, c[0x4][R2] ;  /* 0x0100000002087b82 */ /* 0x0000620000000a00 */
[----:B------:R-:W2:Y:S01]  /*09d0*/  LDCU.64 UR4, c[0x4][0x28] ;  /* 0x01000500ff0477ac */ /* 0x000ea20008000a00 */
[----:B------:R-:W-:Y:S01]  /*09e0*/  MOV R6, R26 ;  /* 0x0000001a00067202 */ /* 0x000fe20000000f00 */
[----:B------:R-:W-:Y:S02]  /*09f0*/  IMAD.MOV.U32 R7, RZ, RZ, R24 ;  /* 0x000000ffff077224 */ /* 0x000fe400078e0018 */
[----:B--2---:R-:W-:Y:S02]  /*0a00*/  IMAD.U32 R4, RZ, RZ, UR4 ;  /* 0x00000004ff047e24 */ /* 0x004fe4000f8e00ff */
[----:B0-----:R-:W-:-:S07]  /*0a10*/  IMAD.U32 R5, RZ, RZ, UR5 ;  /* 0x00000005ff057e24 */ /* 0x001fce000f8e00ff */
[----:B------:R-:W-:-:S07]  /*0a20*/  LEPC R20, `(.L_x_13) ;  /* 0x000000001014794e */ /* 0x000fce0000000000 */
[----:B-1----:R-:W-:Y:S05]  /*0a30*/  CALL.ABS.NOINC R8 ;  /* 0x0000000008007343 */ /* 0x002fea0003c00000 */
.L_x_13:
[----:B------:R-:W-:Y:S01]  /*0a40*/  R2UR UR6, R16 ;  /* 0x00000000100672ca */ /* 0x000fe200000e0000 */
[----:B------:R0:W-:Y:S01]  /*0a50*/  STL [R1], R22 ;  /* 0x0000001601007387 */ /* 0x0001e20000100800 */
[----:B------:R-:W-:Y:S01]  /*0a60*/  R2UR UR7, R17 ;  /* 0x00000000110772ca */ /* 0x000fe200000e0000 */
[----:B------:R0:W1:Y:S01]  /*0a70*/  LDC.64 R8, c[0x4][R2] ;  /* 0x0100000002087b82 */ /* 0x0000620000000a00 */
[----:B------:R-:W2:Y:S01]  /*0a80*/  LDCU.64 UR4, c[0x4][0x10] ;  /* 0x01000200ff0477ac */ /* 0x000ea20008000a00 */
[----:B------:R-:W-:Y:S02]  /*0a90*/  IMAD.MOV.U32 R6, RZ, RZ, R26 ;  /* 0x000000ffff067224 */ /* 0x000fe400078e001a */
[----:B------:R-:W-:-:S08]  /*0aa0*/  IMAD.MOV.U32 R7, RZ, RZ, R24 ;  /* 0x000000ffff077224 */ /* 0x000fd000078e0018 */
[----:B------:R0:W-:Y:S01]  /*0ab0*/  STG.E desc[UR6][R18.64], R25 ;  /* 0x0000001912007986 */ /* 0x0001e2000c101906 */
[----:B--2---:R-:W-:Y:S01]  /*0ac0*/  IMAD.U32 R4, RZ, RZ, UR4 ;  /* 0x00000004ff047e24 */ /* 0x004fe2000f8e00ff */
[----:B------:R-:W-:-:S07]  /*0ad0*/  MOV R5, UR5 ;  /* 0x0000000500057c02 */ /* 0x000fce0008000f00 */
[----:B------:R-:W-:-:S07]  /*0ae0*/  LEPC R20, `(.L_x_14) ;  /* 0x000000001014794e */ /* 0x000fce0000000000 */
[----:B01----:R-:W-:Y:S05]  /*0af0*/  CALL.ABS.NOINC R8 ;  /* 0x0000000008007343 */ /* 0x003fea0003c00000 */
.L_x_14:
        /* <DEDUP_REMOVED lines=9> */
.L_x_15:
[----:B------:R0:W-:Y:S01]  /*0b90*/  STL [R1], R28 ;  /* 0x0000001c01007387 */ /* 0x0001e20000100800 */
        /* <DEDUP_REMOVED lines=8> */
.L_x_16:
[----:B------:R0:W-:Y:S01]  /*0c20*/  STL.64 [R1], R18 ;  /* 0x0000001201007387 */ /* 0x0001e20000100a00 */
[----:B------:R0:W1:Y:S01]  /*0c30*/  LDC.64 R8, c[0x4][R2] ;  /* 0x0100000002087b82 */ /* 0x0000620000000a00 */
[----:B------:R-:W2:Y:S01]  /*0c40*/  LDCU.64 UR4, c[0x4][0x28] ;  /* 0x01000500ff0477ac */ /* 0x000ea20008000a00 */
[----:B------:R-:W-:Y:S02]  /*0c50*/  IMAD.MOV.U32 R6, RZ, RZ, R26 ;  /* 0x000000ffff067224 */ /* 0x000fe400078e001a */
[----:B------:R-:W-:Y:S02]  /*0c60*/  IMAD.MOV.U32 R7, RZ, RZ, R24 ;  /* 0x000000ffff077224 */ /* 0x000fe400078e0018 */
[----:B--2---:R-:W-:Y:S01]  /*0c70*/  IMAD.U32 R4, RZ, RZ, UR4 ;  /* 0x00000004ff047e24 */ /* 0x004fe2000f8e00ff */
[----:B0-----:R-:W-:-:S07]  /*0c80*/  MOV R5, UR5 ;  /* 0x0000000500057c02 */ /* 0x001fce0008000f00 */
[----:B------:R-:W-:-:S07]  /*0c90*/  LEPC R20, `(.L_x_17) ;  /* 0x000000001014794e */ /* 0x000fce0000000000 */
[----:B-1----:R-:W-:Y:S05]  /*0ca0*/  CALL.ABS.NOINC R8 ;  /* 0x0000000008007343 */ /* 0x002fea0003c00000 */
.L_x_17:
[----:B------:R-:W-:Y:S01]  /*0cb0*/  R2UR UR6, R16 ;  /* 0x00000000100672ca */ /* 0x000fe200000e0000 */
[----:B------:R0:W-:Y:S01]  /*0cc0*/  STL [R1], R22 ;  /* 0x0000001601007387 */ /* 0x0001e20000100800 */
[----:B------:R-:W-:Y:S01]  /*0cd0*/  R2UR UR7, R17 ;  /* 0x00000000110772ca */ /* 0x000fe200000e0000 */
[----:B------:R0:W1:Y:S01]  /*0ce0*/  LDC.64 R8, c[0x4][R2] ;  /* 0x0100000002087b82 */ /* 0x0000620000000a00 */
[----:B------:R-:W2:Y:S01]  /*0cf0*/  LDCU.64 UR4, c[0x4][0x10] ;  /* 0x01000200ff0477ac */ /* 0x000ea20008000a00 */
[----:B------:R-:W-:Y:S01]  /*0d00*/  IMAD.MOV.U32 R6, RZ, RZ, R26 ;  /* 0x000000ffff067224 */ /* 0x000fe200078e001a */
[----:B------:R-:W-:-:S09]  /*0d10*/  MOV R7, R24 ;  /* 0x0000001800077202 */ /* 0x000fd20000000f00 */
[----:B------:R0:W-:Y:S01]  /*0d20*/  STG.E desc[UR6][R18.64], R25 ;  /* 0x0000001912007986 */ /* 0x0001e2000c101906 */
[----:B--2---:R-:W-:Y:S01]  /*0d30*/  MOV R4, UR4 ;  /* 0x0000000400047c02 */ /* 0x004fe20008000f00 */
[----:B------:R-:W-:-:S07]  /*0d40*/  IMAD.U32 R5, RZ, RZ, UR5 ;  /* 0x00000005ff057e24 */ /* 0x000fce000f8e00ff */
[----:B------:R-:W-:-:S07]  /*0d50*/  LEPC R20, `(.L_x_18) ;  /* 0x000000001014794e */ /* 0x000fce0000000000 */
[----:B01----:R-:W-:Y:S05]  /*0d60*/  CALL.ABS.NOINC R8 ;  /* 0x0000000008007343 */ /* 0x003fea0003c00000 */
.L_x_18:
        /* <DEDUP_REMOVED lines=9> */
.L_x_19:
[----:B------:R0:W-:Y:S01]  /*0e00*/  STL [R1], R28 ;  /* 0x0000001c01007387 */ /* 0x0001e20000100800 */
        /* <DEDUP_REMOVED lines=8> */
.L_x_20:
[----:B------:R0:W-:Y:S01]  /*0e90*/  STL.64 [R1], R18 ;  /* 0x0000001201007387 */ /* 0x0001e20000100a00 */
        /* <DEDUP_REMOVED lines=8> */
.L_x_21:
[----:B------:R-:W-:Y:S01]  /*0f20*/  R2UR UR6, R16 ;  /* 0x00000000100672ca */ /* 0x000fe200000e0000 */
[----:B------:R0:W-:Y:S01]  /*0f30*/  STL [R1], R22 ;  /* 0x0000001601007387 */ /* 0x0001e20000100800 */
[----:B------:R-:W-:Y:S01]  /*0f40*/  R2UR UR7, R17 ;  /* 0x00000000110772ca */ /* 0x000fe200000e0000 */
[----:B------:R0:W1:Y:S01]  /*0f50*/  LDC.64 R8, c[0x4][R2] ;  /* 0x0100000002087b82 */ /* 0x0000620000000a00 */
[----:B------:R-:W2:Y:S01]  /*0f60*/  LDCU.64 UR4, c[0x4][0x10] ;  /* 0x01000200ff0477ac */ /* 0x000ea20008000a00 */
[----:B------:R-:W-:Y:S01]  /*0f70*/  MOV R6, R26 ;  /* 0x0000001a00067202 */ /* 0x000fe20000000f00 */
[----:B------:R-:W-:-:S09]  /*0f80*/  IMAD.MOV.U32 R7, RZ, RZ, R24 ;  /* 0x000000ffff077224 */ /* 0x000fd200078e0018 */
[----:B------:R0:W-:Y:S01]  /*0f90*/  STG.E desc[UR6][R18.64], R25 ;  /* 0x0000001912007986 */ /* 0x0001e2000c101906 */
[----:B--2---:R-:W-:Y:S02]  /*0fa0*/  IMAD.U32 R4, RZ, RZ, UR4 ;  /* 0x00000004ff047e24 */ /* 0x004fe4000f8e00ff */
[----:B------:R-:W-:-:S07]  /*0fb0*/  IMAD.U32 R5, RZ, RZ, UR5 ;  /* 0x00000005ff057e24 */ /* 0x000fce000f8e00ff */
[----:B------:R-:W-:-:S07]  /*0fc0*/  LEPC R20, `(.L_x_22) ;  /* 0x000000001014794e */ /* 0x000fce0000000000 */
[----:B01----:R-:W-:Y:S05]  /*0fd0*/  CALL.ABS.NOINC R8 ;  /* 0x0000000008007343 */ /* 0x003fea0003c00000 */
.L_x_22:
        /* <DEDUP_REMOVED lines=9> */
.L_x_23:
        /* <DEDUP_REMOVED lines=9> */
.L_x_24:
        /* <DEDUP_REMOVED lines=9> */
.L_x_25:
        /* <DEDUP_REMOVED lines=12> */
.L_x_26:
        /* <DEDUP_REMOVED lines=9> */
.L_x_27:
        /* <DEDUP_REMOVED lines=9> */
.L_x_28:
        /* <DEDUP_REMOVED lines=9> */
.L_x_29:
        /* <DEDUP_REMOVED lines=12> */
.L_x_30:
        /* <DEDUP_REMOVED lines=9> */
.L_x_31:
        /* <DEDUP_REMOVED lines=9> */
.L_x_32:
        /* <DEDUP_REMOVED lines=9> */
.L_x_33:
        /* <DEDUP_REMOVED lines=12> */
.L_x_34:
        /* <DEDUP_REMOVED lines=9> */
.L_x_35:
        /* <DEDUP_REMOVED lines=9> */
.L_x_36:
        /* <DEDUP_REMOVED lines=9> */
.L_x_37:
        /* <DEDUP_REMOVED lines=12> */
.L_x_38:
        /* <DEDUP_REMOVED lines=9> */
.L_x_39:
        /* <DEDUP_REMOVED lines=9> */
.L_x_40:
        /* <DEDUP_REMOVED lines=9> */
.L_x_41:
        /* <DEDUP_REMOVED lines=12> */
.L_x_42:
        /* <DEDUP_REMOVED lines=9> */
.L_x_43:
        /* <DEDUP_REMOVED lines=9> */
.L_x_44:
        /* <DEDUP_REMOVED lines=9> */
.L_x_45:
        /* <DEDUP_REMOVED lines=12> */
.L_x_46:
        /* <DEDUP_REMOVED lines=9> */
.L_x_47:
        /* <DEDUP_REMOVED lines=9> */
.L_x_48:
[----:B------:R0:W-:Y:S01]  /*1fa0*/  STL.64 [R1], R18 ;  /* 0x0000001201007387 */ /* 0x0001e20000100a00 */
[----:B------:R-:W1:Y:S01]  /*1fb0*/  LDC.64 R2, c[0x4][R2] ;  /* 0x0100000002027b82 */ /* 0x000e620000000a00 */
[----:B------:R-:W2:Y:S01]  /*1fc0*/  LDCU.64 UR4, c[0x4][0x28] ;  /* 0x01000500ff0477ac */ /* 0x000ea20008000a00 */
[----:B------:R-:W-:Y:S01]  /*1fd0*/  MOV R6, R26 ;  /* 0x0000001a00067202 */ /* 0x000fe20000000f00 */
[----:B------:R-:W-:Y:S02]  /*1fe0*/  IMAD.MOV.U32 R7, RZ, RZ, R24 ;  /* 0x000000ffff077224 */ /* 0x000fe400078e0018 */
[----:B--2---:R-:W-:Y:S02]  /*1ff0*/  IMAD.U32 R4, RZ, RZ, UR4 ;  /* 0x00000004ff047e24 */ /* 0x004fe4000f8e00ff */
[----:B0-----:R-:W-:-:S07]  /*2000*/  IMAD.U32 R5, RZ, RZ, UR5 ;  /* 0x00000005ff057e24 */ /* 0x001fce000f8e00ff */
[----:B------:R-:W-:-:S07]  /*2010*/  LEPC R20, `(.L_x_49) ;  /* 0x000000001014794e */ /* 0x000fce0000000000 */
[----:B-1----:R-:W-:Y:S05]  /*2020*/  CALL.ABS.NOINC R2 ;  /* 0x0000000002007343 */ /* 0x002fea0003c00000 */
.L_x_49:
[----:B------:R-:W-:Y:S02]  /*2030*/  R2UR UR4, R16 ;  /* 0x00000000100472ca */ /* 0x000fe400000e0000 */
[----:B------:R-:W-:-:S13]  /*2040*/  R2UR UR5, R17 ;  /* 0x00000000110572ca */ /* 0x000fda00000e0000 */
[----:B------:R-:W-:Y:S01]  /*2050*/  STG.E desc[UR4][R18.64], R25 ;  /* 0x0000001912007986 */ /* 0x000fe2000c101904 */
[----:B------:R-:W-:Y:S05]  /*2060*/  EXIT ;  /* 0x000000000000794d */ /* 0x000fea0003800000 */
.L_x_50:
[----:B------:R-:W-:-:S00]  /*2070*/  BRA `(.L_x_50) ;  /* 0xfffffffc00fc7947 */ /* 0x000fc0000383ffff */
[----:B------:R-:W-:-:S00]  /*2080*/  NOP ;  /* 0x0000000000007918 */ /* 0x000fc00000000000 */
[----:B------:R-:W-:-:S00]  /*2090*/  NOP ;  /* 0x0000000000007918 */ /* 0x000fc00000000000 */
[----:B------:R-:W-:-:S00]  /*20a0*/  NOP ;  /* 0x0000000000007918 */ /* 0x000fc00000000000 */
[----:B------:R-:W-:-:S00]  /*20b0*/  NOP ;  /* 0x0000000000007918 */ /* 0x000fc00000000000 */
[----:B------:R-:W-:-:S00]  /*20c0*/  NOP ;  /* 0x0000000000007918 */ /* 0x000fc00000000000 */
[----:B------:R-:W-:-:S00]  /*20d0*/  NOP ;  /* 0x0000000000007918 */ /* 0x000fc00000000000 */
[----:B------:R-:W-:-:S00]  /*20e0*/  NOP ;  /* 0x0000000000007918 */ /* 0x000fc00000000000 */
[----:B------:R-:W-:-:S00]  /*20f0*/  NOP ;  /* 0x0000000000007918 */ /* 0x000fc00000000000 */
.L_x_51:


//--------------------- .nv.global.init           --------------------------
	.section	.nv.global.init,"aw",@progbits
.nv.global.init:
	.type		$str$1,@object
	.size		$str$1,($str$4 - $str$1)
$str$1:
        /*0000*/ 	.byte	0x25, 0x64, 0x00
	.type		$str$4,@object
	.size		$str$4,($str$2 - $str$4)
$str$4:
        /*0003*/ 	.byte	0x25, 0x70, 0x34, 0x73, 0x74, 0x00
	.type		$str$2,@object
	.size		$str$2,($str$3 - $str$2)
$str$2:
        /*0009*/ 	.byte	0x25, 0x64, 0x32, 0x73, 0x74, 0x00
	.type		$str$3,@object
	.size		$str$3,($str - $str$3)
$str$3:
        /*000f*/ 	.byte	0x25, 0x64, 0x33, 0x73, 0x74, 0x00
	.type		$str,@object
	.size		$str,(.L_0 - $str)
$str:
        /*0015*/ 	.byte	0x25, 0x64, 0x2c, 0x20, 0x25, 0x64, 0x2c, 0x20, 0x25, 0x64, 0x2c, 0x20, 0x25, 0x70, 0x6a, 0x00
.L_0:


//--------------------- .nv.shared.reserved.0     --------------------------
	.section	.nv.shared.reserved.0,"aw",@nobits
	.weak		__nv_reservedSMEM_offset_0_alias
	.size		__nv_reservedSMEM_offset_0_alias, 0, 64
	.other		__nv_reservedSMEM_offset_0_alias,@"STO_CUDA_RESERVED_SHARED STV_DEFAULT"
__nv_reservedSMEM_offset_0_alias:
	.zero		0
	.zero		64


//--------------------- .nv.constant0._Z12simpleKernelPiS_iii --------------------------
	.section	.nv.constant0._Z12simpleKernelPiS_iii,"a",@progbits
	.sectionflags	@""
	.align	4
.nv.constant0._Z12simpleKernelPiS_iii:
	.zero		924


//--------------------- SYMBOLS --------------------------

	.type		.nv.reservedSmem.offset0,@object
	.size		.nv.reservedSmem.offset0,0x4
	.type		vprintf,@function
